//
// Generated by NVIDIA NVVM Compiler
//
// Compiler Build ID: CL-36424714
// Cuda compilation tools, release 13.0, V13.0.88
// Based on NVVM 20.0.0
//

.version 9.0
.target sm_100
.address_size 64

	// .globl	_Z24oddEvenTranspositionSortPim

.visible .entry _Z24oddEvenTranspositionSortPim(
	.param .u64 .ptr .align 1 _Z24oddEvenTranspositionSortPim_param_0,
	.param .u64 _Z24oddEvenTranspositionSortPim_param_1
)
{
	.reg .pred 	%p<25>;
	.reg .b32 	%r<29>;
	.reg .b64 	%rd<16>;

	ld.param.u64 	%rd8, [_Z24oddEvenTranspositionSortPim_param_0];
	ld.param.u64 	%rd9, [_Z24oddEvenTranspositionSortPim_param_1];
	setp.eq.s64 	%p3, %rd9, 0;
	@%p3 bra 	$L__BB0_26;
	mov.u32 	%r19, %tid.x;
	mov.u32 	%r20, %ntid.x;
	mov.u32 	%r21, %ctaid.x;
	mad.lo.s32 	%r22, %r21, %r20, %r19;
	cvta.to.global.u64 	%rd10, %rd8;
	and.b32  	%r23, %r22, 1;
	setp.eq.b32 	%p4, %r23, 1;
	cvt.s64.s32 	%rd11, %r22;
	add.s64 	%rd12, %rd9, -1;
	setp.gt.u64 	%p5, %rd12, %rd11;
	and.pred  	%p1, %p4, %p5;
	mul.wide.s32 	%rd13, %r22, 4;
	add.s64 	%rd1, %rd10, %rd13;
	setp.eq.s32 	%p6, %r23, 0;
	and.pred  	%p2, %p6, %p5;
	and.b64  	%rd15, %rd9, 3;
	setp.lt.u64 	%p7, %rd9, 4;
	mov.b32 	%r27, 0;
	@%p7 bra 	$L__BB0_16;
	and.b64  	%rd14, %rd9, -4;
	mov.b32 	%r27, 0;
	not.pred 	%p8, %p2;
$L__BB0_3:
	@%p8 bra 	$L__BB0_6;
	ld.global.u32 	%r2, [%rd1];
	ld.global.u32 	%r3, [%rd1+4];
	setp.le.s32 	%p9, %r2, %r3;
	@%p9 bra 	$L__BB0_6;
	st.global.u32 	[%rd1], %r3;
	st.global.u32 	[%rd1+4], %r2;
$L__BB0_6:
	bar.sync 	0;
	not.pred 	%p10, %p1;
	@%p10 bra 	$L__BB0_9;
	ld.global.u32 	%r4, [%rd1];
	ld.global.u32 	%r5, [%rd1+4];
	setp.le.s32 	%p11, %r4, %r5;
	@%p11 bra 	$L__BB0_9;
	st.global.u32 	[%rd1], %r5;
	st.global.u32 	[%rd1+4], %r4;
$L__BB0_9:
	bar.sync 	0;
	@%p8 bra 	$L__BB0_12;
	ld.global.u32 	%r6, [%rd1];
	ld.global.u32 	%r7, [%rd1+4];
	setp.le.s32 	%p13, %r6, %r7;
	@%p13 bra 	$L__BB0_12;
	st.global.u32 	[%rd1], %r7;
	st.global.u32 	[%rd1+4], %r6;
$L__BB0_12:
	bar.sync 	0;
	@%p10 bra 	$L__BB0_15;
	ld.global.u32 	%r8, [%rd1];
	ld.global.u32 	%r9, [%rd1+4];
	setp.le.s32 	%p15, %r8, %r9;
	@%p15 bra 	$L__BB0_15;
	st.global.u32 	[%rd1], %r9;
	st.global.u32 	[%rd1+4], %r8;
$L__BB0_15:
	bar.sync 	0;
	add.s32 	%r27, %r27, 4;
	add.s64 	%rd14, %rd14, -4;
	setp.ne.s64 	%p16, %rd14, 0;
	@%p16 bra 	$L__BB0_3;
$L__BB0_16:
	setp.eq.s64 	%p17, %rd15, 0;
	@%p17 bra 	$L__BB0_26;
	not.pred 	%p22, %p2;
	not.pred 	%p20, %p1;
$L__BB0_18:
	.pragma "nounroll";
	and.b32  	%r25, %r27, 1;
	setp.eq.b32 	%p18, %r25, 1;
	not.pred 	%p19, %p18;
	@%p19 bra 	$L__BB0_22;
	@%p20 bra 	$L__BB0_25;
	ld.global.u32 	%r13, [%rd1];
	ld.global.u32 	%r14, [%rd1+4];
	setp.le.s32 	%p21, %r13, %r14;
	@%p21 bra 	$L__BB0_25;
	st.global.u32 	[%rd1], %r14;
	st.global.u32 	[%rd1+4], %r13;
	bra.uni 	$L__BB0_25;
$L__BB0_22:
	@%p22 bra 	$L__BB0_25;
	ld.global.u32 	%r15, [%rd1];
	ld.global.u32 	%r16, [%rd1+4];
	setp.le.s32 	%p23, %r15, %r16;
	@%p23 bra 	$L__BB0_25;
	st.global.u32 	[%rd1], %r16;
	st.global.u32 	[%rd1+4], %r15;
$L__BB0_25:
	bar.sync 	0;
	add.s32 	%r27, %r27, 1;
	add.s64 	%rd15, %rd15, -1;
	setp.ne.s64 	%p24, %rd15, 0;
	@%p24 bra 	$L__BB0_18;
$L__BB0_26:
	ret;

}


// ===== COMPILED SASS (sm_100) =====

	.target	sm_100

	.elftype	@"ET_EXEC"


//--------------------- .note.nv.tkinfo           --------------------------
	.section	.note.nv.tkinfo,"",@"SHT_NOTE"
	.sectionflags	@"SHF_NOTE_NV_TKINFO"
	.tkinfo
        /*0018*/ 	.word	0x00000002
        /*0030*/ 	.string	""
        /*0030*/ 	.string	"ptxas"
        /*0030*/ 	.string	"Cuda compilation tools, release 13.0, V13.0.88"
        /*0030*/ 	.string	"Build cuda_13.0.r13.0/compiler.36424714_0"
        /*0030*/ 	.string	"-arch sm_100 -m 64 "



//--------------------- .note.nv.cuinfo           --------------------------
	.section	.note.nv.cuinfo,"",@"SHT_NOTE"
	.sectionflags	@"SHF_NOTE_NV_CUINFO"
        /*0018*/ 	.short	0x0002
        /*001a*/ 	.short	0x0064
        /*001c*/ 	.short	0x0082
	.zero		2


//--------------------- .nv.info                  --------------------------
	.section	.nv.info,"",@"SHT_CUDA_INFO"
	.align	4


	//----- nvinfo : EIATTR_REGCOUNT
	.align		4
        /*0000*/ 	.byte	0x04, 0x2f
        /*0002*/ 	.short	(.L_1 - .L_0)
	.align		4
.L_0:
        /*0004*/ 	.word	index@(_Z24oddEvenTranspositionSortPim)
        /*0008*/ 	.word	0x0000000c


	//----- nvinfo : EIATTR_FRAME_SIZE
	.align		4
.L_1:
        /*000c*/ 	.byte	0x04, 0x11
        /*000e*/ 	.short	(.L_3 - .L_2)
	.align		4
.L_2:
        /*0010*/ 	.word	index@(_Z24oddEvenTranspositionSortPim)
        /*0014*/ 	.word	0x00000000


	//----- nvinfo : EIATTR_MIN_STACK_SIZE
	.align		4
.L_3:
        /*0018*/ 	.byte	0x04, 0x12
        /*001a*/ 	.short	(.L_5 - .L_4)
	.align		4
.L_4:
        /*001c*/ 	.word	index@(_Z24oddEvenTranspositionSortPim)
        /*0020*/ 	.word	0x00000000
.L_5:


//--------------------- .nv.compat                --------------------------
	.section	.nv.compat,"",@"SHT_CUDA_COMPAT_INFO"
	.align	4
        /*0000*/ 	.byte	0x02, 0x09, 0x00, 0x00, 0x02, 0x02, 0x01, 0x00, 0x02, 0x05, 0x05, 0x00, 0x03, 0x07, 0x01, 0x01
        /*0010*/ 	.byte	0x02, 0x03, 0x00, 0x00, 0x02, 0x06, 0x01, 0x00, 0x04, 0x0b, 0x08, 0x00, 0x09, 0x00, 0x00, 0x00
        /*0020*/ 	.byte	0x00, 0x00, 0x00, 0x00


//--------------------- .nv.info._Z24oddEvenTranspositionSortPim --------------------------
	.section	.nv.info._Z24oddEvenTranspositionSortPim,"",@"SHT_CUDA_INFO"
	.sectionflags	@""
	.align	4


	//----- nvinfo : EIATTR_CUDA_API_VERSION
	.align		4
        /*0000*/ 	.byte	0x04, 0x37
        /*0002*/ 	.short	(.L_7 - .L_6)
.L_6:
        /*0004*/ 	.word	0x00000082


	//----- nvinfo : EIATTR_KPARAM_INFO
	.align		4
.L_7:
        /*0008*/ 	.byte	0x04, 0x17
        /*000a*/ 	.short	(.L_9 - .L_8)
.L_8:
        /*000c*/ 	.word	0x00000000
        /*0010*/ 	.short	0x0001
        /*0012*/ 	.short	0x0008
        /*0014*/ 	.byte	0x00, 0xf0, 0x21, 0x00


	//----- nvinfo : EIATTR_KPARAM_INFO
	.align		4
.L_9:
        /*0018*/ 	.byte	0x04, 0x17
        /*001a*/ 	.short	(.L_11 - .L_10)
.L_10:
        /*001c*/ 	.word	0x00000000
        /*0020*/ 	.short	0x0000
        /*0022*/ 	.short	0x0000
        /*0024*/ 	.byte	0x00, 0xf5, 0x21, 0x00


	//----- nvinfo : EIATTR_SPARSE_MMA_MASK
	.align		4
.L_11:
        /*0028*/ 	.byte	0x03, 0x50
        /*002a*/ 	.short	0x0000


	//----- nvinfo : EIATTR_MAXREG_COUNT
	.align		4
        /*002c*/ 	.byte	0x03, 0x1b
        /*002e*/ 	.short	0x00ff


	//----- nvinfo : EIATTR_NUM_BARRIERS
	.align		4
        /*0030*/ 	.byte	0x02, 0x4c
        /*0032*/ 	.byte	0x01
	.zero		1


	//----- nvinfo : EIATTR_MERCURY_ISA_VERSION
	.align		4
        /*0034*/ 	.byte	0x03, 0x5f
        /*0036*/ 	.short	0x0101


	//----- nvinfo : EIATTR_VRC_CTA_INIT_COUNT
	.align		4
        /*0038*/ 	.byte	0x02, 0x4a
	.zero		1
	.zero		1


	//----- nvinfo : EIATTR_EXIT_INSTR_OFFSETS
	.align		4
        /*003c*/ 	.byte	0x04, 0x1c
        /*003e*/ 	.short	(.L_13 - .L_12)


	//   ....[0]....
.L_12:
        /*0040*/ 	.word	0x00000040


	//   ....[1]....
        /*0044*/ 	.word	0x000004b0


	//   ....[2]....
        /*0048*/ 	.word	0x00000660


	//----- nvinfo : EIATTR_CRS_STACK_SIZE
	.align		4
.L_13:
        /*004c*/ 	.byte	0x04, 0x1e
        /*004e*/ 	.short	(.L_15 - .L_14)
.L_14:
        /*0050*/ 	.word	0x00000000


	//----- nvinfo : EIATTR_CBANK_PARAM_SIZE
	.align		4
.L_15:
        /*0054*/ 	.byte	0x03, 0x19
        /*0056*/ 	.short	0x0010


	//----- nvinfo : EIATTR_PARAM_CBANK
	.align		4
        /*0058*/ 	.byte	0x04, 0x0a
        /*005a*/ 	.short	(.L_17 - .L_16)
	.align		4
.L_16:
        /*005c*/ 	.word	index@(.nv.constant0._Z24oddEvenTranspositionSortPim)
        /*0060*/ 	.short	0x0380
        /*0062*/ 	.short	0x0010


	//----- nvinfo : EIATTR_SW_WAR
	.align		4
.L_17:
        /*0064*/ 	.byte	0x04, 0x36
        /*0066*/ 	.short	(.L_19 - .L_18)
.L_18:
        /*0068*/ 	.word	0x00000008
.L_19:


//--------------------- .nv.callgraph             --------------------------
	.section	.nv.callgraph,"",@"SHT_CUDA_CALLGRAPH"
	.align	4
	.sectionentsize	8
	.align		4
        /*0000*/ 	.word	0x00000000
	.align		4
        /*0004*/ 	.word	0xffffffff
	.align		4
        /*0008*/ 	.word	0x00000000
	.align		4
        /*000c*/ 	.word	0xfffffffe
	.align		4
        /*0010*/ 	.word	0x00000000
	.align		4
        /*0014*/ 	.word	0xfffffffd
	.align		4
        /*0018*/ 	.word	0x00000000
	.align		4
        /*001c*/ 	.word	0xfffffffc


//--------------------- .text._Z24oddEvenTranspositionSortPim --------------------------
	.section	.text._Z24oddEvenTranspositionSortPim,"ax",@progbits
	.align	128
        .global         _Z24oddEvenTranspositionSortPim
        .type           _Z24oddEvenTranspositionSortPim,@function
        .size           _Z24oddEvenTranspositionSortPim,(.L_x_15 - _Z24oddEvenTranspositionSortPim)
        .other          _Z24oddEvenTranspositionSortPim,@"STO_CUDA_ENTRY STV_DEFAULT"
_Z24oddEvenTranspositionSortPim:
.text._Z24oddEvenTranspositionSortPim:
[----:B------:R-:W-:Y:S01]  /*0000*/  LDC R1, c[0x0][0x37c] ;  /* 0x0000df00ff017b82 */ /* 0x000fe20000000800 */
[----:B------:R-:W0:Y:S02]  /*0010*/  LDCU.64 UR6, c[0x0][0x388] ;  /* 0x00007100ff0677ac */ /* 0x000e240008000a00 */
[----:B0-----:R-:W-:-:S04]  /*0020*/  ISETP.NE.U32.AND P0, PT, RZ, UR6, PT ;  /* 0x00000006ff007c0c */ /* 0x001fc8000bf05070 */
[----:B------:R-:W-:-:S13]  /*0030*/  ISETP.NE.AND.EX P0, PT, RZ, UR7, PT, P0 ;  /* 0x00000007ff007c0c */ /* 0x000fda000bf05300 */
[----:B------:R-:W-:Y:S05]  /*0040*/  @!P0 EXIT ;  /* 0x000000000000894d */ /* 0x000fea0003800000 */
[----:B------:R-:W0:Y:S01]  /*0050*/  S2R R5, SR_TID.X ;  /* 0x0000000000057919 */ /* 0x000e220000002100 */
[----:B------:R-:W0:Y:S01]  /*0060*/  LDCU UR4, c[0x0][0x360] ;  /* 0x00006c00ff0477ac */ /* 0x000e220008000800 */
[----:B------:R-:W1:Y:S01]  /*0070*/  LDC.64 R2, c[0x0][0x380] ;  /* 0x0000e000ff027b82 */ /* 0x000e620000000a00 */
[----:B------:R-:W0:Y:S01]  /*0080*/  S2R R0, SR_CTAID.X ;  /* 0x0000000000007919 */ /* 0x000e220000002500 */
[----:B------:R-:W-:Y:S01]  /*0090*/  UIADD3 UR5, UP0, UPT, UR6, -0x1, URZ ;  /* 0xffffffff06057890 */ /* 0x000fe2000ff1e0ff */
[----:B------:R-:W2:Y:S01]  /*00a0*/  LDCU.64 UR8, c[0x0][0x358] ;  /* 0x00006b00ff0877ac */ /* 0x000ea20008000a00 */
[----:B------:R-:W-:Y:S01]  /*00b0*/  ULOP3.LUT UR10, UR6, 0x3, URZ, 0xc0, !UPT ;  /* 0x00000003060a7892 */ /* 0x000fe2000f8ec0ff */
[----:B0-----:R-:W-:Y:S01]  /*00c0*/  IMAD R5, R0, UR4, R5 ;  /* 0x0000000400057c24 */ /* 0x001fe2000f8e0205 */
[----:B------:R-:W-:Y:S02]  /*00d0*/  UIADD3.X UR4, UPT, UPT, UR7, -0x1, URZ, UP0, !UPT ;  /* 0xffffffff07047890 */ /* 0x000fe400087fe4ff */
[----:B------:R-:W-:Y:S01]  /*00e0*/  UISETP.GE.U32.AND UP0, UPT, UR6, 0x4, UPT ;  /* 0x000000040600788c */ /* 0x000fe2000bf06070 */
[C---:B-1----:R-:W-:Y:S01]  /*00f0*/  IMAD.WIDE R2, R5.reuse, 0x4, R2 ;  /* 0x0000000405027825 */ /* 0x042fe200078e0202 */
[C---:B------:R-:W-:Y:S01]  /*0100*/  ISETP.LT.U32.AND P2, PT, R5.reuse, UR5, PT ;  /* 0x0000000505007c0c */ /* 0x040fe2000bf41070 */
[----:B------:R-:W-:Y:S01]  /*0110*/  UMOV UR5, URZ ;  /* 0x000000ff00057c82 */ /* 0x000fe20008000000 */
[----:B------:R-:W-:Y:S01]  /*0120*/  UISETP.GE.U32.AND.EX UP0, UPT, UR7, URZ, UPT, UP0 ;  /* 0x000000ff0700728c */ /* 0x000fe2000bf06100 */
[----:B------:R-:W-:Y:S01]  /*0130*/  IMAD.U32 R7, RZ, RZ, UR4 ;  /* 0x00000004ff077e24 */ /* 0x000fe2000f8e00ff */
[----:B------:R-:W-:Y:S01]  /*0140*/  SHF.R.S32.HI R0, RZ, 0x1f, R5 ;  /* 0x0000001fff007819 */ /* 0x000fe20000011405 */
[----:B------:R-:W-:Y:S01]  /*0150*/  IMAD.U32 R9, RZ, RZ, UR4 ;  /* 0x00000004ff097e24 */ /* 0x000fe2000f8e00ff */
[----:B------:R-:W-:Y:S01]  /*0160*/  LOP3.LUT P0, R4, R5, 0x1, RZ, 0xc0, !PT ;  /* 0x0000000105047812 */ /* 0x000fe2000780c0ff */
[----:B------:R-:W-:Y:S01]  /*0170*/  UMOV UR4, URZ ;  /* 0x000000ff00047c82 */ /* 0x000fe20008000000 */
[----:B------:R-:W-:-:S02]  /*0180*/  ISETP.GT.U32.AND.EX P1, PT, R7, R0, PT, P2 ;  /* 0x000000000700720c */ /* 0x000fc40003f24120 */
[----:B------:R-:W-:Y:S02]  /*0190*/  ISETP.GT.U32.AND.EX P0, PT, R9, R0, !P0, P2 ;  /* 0x000000000900720c */ /* 0x000fe40004704120 */
[----:B------:R-:W-:Y:S01]  /*01a0*/  ISETP.EQ.U32.AND P1, PT, R4, 0x1, P1 ;  /* 0x000000010400780c */ /* 0x000fe20000f22070 */
[----:B--2---:R-:W-:-:S12]  /*01b0*/  BRA.U !UP0, `(.L_x_0) ;  /* 0x0000000108b47547 */ /* 0x004fd8000b800000 */
[----:B------:R-:W0:Y:S01]  /*01c0*/  LDCU UR7, c[0x0][0x38c] ;  /* 0x00007180ff0777ac */ /* 0x000e220008000800 */
[----:B------:R-:W-:Y:S01]  /*01d0*/  ULOP3.LUT UR6, UR6, 0xfffffffc, URZ, 0xc0, !UPT ;  /* 0xfffffffc06067892 */ /* 0x000fe2000f8ec0ff */
[----:B------:R-:W-:-:S11]  /*01e0*/  UMOV UR4, URZ ;  /* 0x000000ff00047c82 */ /* 0x000fd60008000000 */
.L_x_9:
[----:B------:R-:W-:Y:S01]  /*01f0*/  UIADD3 UR6, UP0, UPT, UR6, -0x4, URZ ;  /* 0xfffffffc06067890 */ /* 0x000fe2000ff1e0ff */
[----:B------:R-:W-:Y:S03]  /*0200*/  BSSY.RECONVERGENT B0, `(.L_x_1) ;  /* 0x000000a000007945 */ /* 0x000fe60003800200 */
[----:B0-----:R-:W-:Y:S02]  /*0210*/  UIADD3.X UR7, UPT, UPT, UR7, -0x1, URZ, UP0, !UPT ;  /* 0xffffffff07077890 */ /* 0x001fe400087fe4ff */
[----:B------:R-:W-:-:S04]  /*0220*/  UISETP.NE.U32.AND UP0, UPT, UR6, URZ, UPT ;  /* 0x000000ff0600728c */ /* 0x000fc8000bf05070 */
[----:B------:R-:W-:Y:S01]  /*0230*/  UISETP.NE.AND.EX UP0, UPT, UR7, URZ, UPT, UP0 ;  /* 0x000000ff0700728c */ /* 0x000fe2000bf05300 */
[----:B-123--:R-:W-:Y:S10]  /*0240*/  @!P0 BRA `(.L_x_2) ;  /* 0x0000000000148947 */ /* 0x00eff40003800000 */
[----:B------:R-:W2:Y:S04]  /*0250*/  LDG.E R5, desc[UR8][R2.64] ;  /* 0x0000000802057981 */ /* 0x000ea8000c1e1900 */
[----:B------:R-:W2:Y:S02]  /*0260*/  LDG.E R0, desc[UR8][R2.64+0x4] ;  /* 0x0000040802007981 */ /* 0x000ea4000c1e1900 */
[----:B--2---:R-:W-:-:S13]  /*0270*/  ISETP.GT.AND P2, PT, R5, R0, PT ;  /* 0x000000000500720c */ /* 0x004fda0003f44270 */
[----:B------:R0:W-:Y:S04]  /*0280*/  @P2 STG.E desc[UR8][R2.64], R0 ;  /* 0x0000000002002986 */ /* 0x0001e8000c101908 */
[----:B------:R0:W-:Y:S02]  /*0290*/  @P2 STG.E desc[UR8][R2.64+0x4], R5 ;  /* 0x0000040502002986 */ /* 0x0001e4000c101908 */
.L_x_2:
[----:B------:R-:W-:Y:S05]  /*02a0*/  BSYNC.RECONVERGENT B0 ;  /* 0x0000000000007941 */ /* 0x000fea0003800200 */
.L_x_1:
[----:B------:R-:W-:Y:S06]  /*02b0*/  BAR.SYNC.DEFER_BLOCKING 0x0 ;  /* 0x0000000000007b1d */ /* 0x000fec0000010000 */
[----:B------:R-:W-:Y:S04]  /*02c0*/  BSSY.RECONVERGENT B0, `(.L_x_3) ;  /* 0x0000007000007945 */ /* 0x000fe80003800200 */
[----:B------:R-:W-:Y:S05]  /*02d0*/  @!P1 BRA `(.L_x_4) ;  /* 0x0000000000149947 */ /* 0x000fea0003800000 */
[----:B0-----:R-:W2:Y:S04]  /*02e0*/  LDG.E R5, desc[UR8][R2.64] ;  /* 0x0000000802057981 */ /* 0x001ea8000c1e1900 */
[----:B------:R-:W2:Y:S02]  /*02f0*/  LDG.E R0, desc[UR8][R2.64+0x4] ;  /* 0x0000040802007981 */ /* 0x000ea4000c1e1900 */
[----:B--2---:R-:W-:-:S13]  /*0300*/  ISETP.GT.AND P2, PT, R5, R0, PT ;  /* 0x000000000500720c */ /* 0x004fda0003f44270 */
[----:B------:R1:W-:Y:S04]  /*0310*/  @P2 STG.E desc[UR8][R2.64], R0 ;  /* 0x0000000002002986 */ /* 0x0003e8000c101908 */
[----:B------:R1:W-:Y:S02]  /*0320*/  @P2 STG.E desc[UR8][R2.64+0x4], R5 ;  /* 0x0000040502002986 */ /* 0x0003e4000c101908 */
.L_x_4:
[----:B------:R-:W-:Y:S05]  /*0330*/  BSYNC.RECONVERGENT B0 ;  /* 0x0000000000007941 */ /* 0x000fea0003800200 */
.L_x_3:
[----:B------:R-:W-:Y:S06]  /*0340*/  BAR.SYNC.DEFER_BLOCKING 0x0 ;  /* 0x0000000000007b1d */ /* 0x000fec0000010000 */
[----:B------:R-:W-:Y:S04]  /*0350*/  BSSY.RECONVERGENT B0, `(.L_x_5) ;  /* 0x0000007000007945 */ /* 0x000fe80003800200 */
[----:B------:R-:W-:Y:S05]  /*0360*/  @!P0 BRA `(.L_x_6) ;  /* 0x0000000000148947 */ /* 0x000fea0003800000 */
[----:B01----:R-:W2:Y:S04]  /*0370*/  LDG.E R5, desc[UR8][R2.64] ;  /* 0x0000000802057981 */ /* 0x003ea8000c1e1900 */
[----:B------:R-:W2:Y:S02]  /*0380*/  LDG.E R0, desc[UR8][R2.64+0x4] ;  /* 0x0000040802007981 */ /* 0x000ea4000c1e1900 */
[----:B--2---:R-:W-:-:S13]  /*0390*/  ISETP.GT.AND P2, PT, R5, R0, PT ;  /* 0x000000000500720c */ /* 0x004fda0003f44270 */
[----:B------:R2:W-:Y:S04]  /*03a0*/  @P2 STG.E desc[UR8][R2.64], R0 ;  /* 0x0000000002002986 */ /* 0x0005e8000c101908 */
[----:B------:R2:W-:Y:S02]  /*03b0*/  @P2 STG.E desc[UR8][R2.64+0x4], R5 ;  /* 0x0000040502002986 */ /* 0x0005e4000c101908 */
.L_x_6:
[----:B------:R-:W-:Y:S05]  /*03c0*/  BSYNC.RECONVERGENT B0 ;  /* 0x0000000000007941 */ /* 0x000fea0003800200 */
.L_x_5:
[----:B------:R-:W-:Y:S06]  /*03d0*/  BAR.SYNC.DEFER_BLOCKING 0x0 ;  /* 0x0000000000007b1d */ /* 0x000fec0000010000 */
[----:B------:R-:W-:Y:S04]  /*03e0*/  BSSY.RECONVERGENT B0, `(.L_x_7) ;  /* 0x0000007000007945 */ /* 0x000fe80003800200 */
[----:B------:R-:W-:Y:S05]  /*03f0*/  @!P1 BRA `(.L_x_8) ;  /* 0x0000000000149947 */ /* 0x000fea0003800000 */
[----:B012---:R-:W2:Y:S04]  /*0400*/  LDG.E R5, desc[UR8][R2.64] ;  /* 0x0000000802057981 */ /* 0x007ea8000c1e1900 */
[----:B------:R-:W2:Y:S02]  /*0410*/  LDG.E R0, desc[UR8][R2.64+0x4] ;  /* 0x0000040802007981 */ /* 0x000ea4000c1e1900 */
[----:B--2---:R-:W-:-:S13]  /*0420*/  ISETP.GT.AND P2, PT, R5, R0, PT ;  /* 0x000000000500720c */ /* 0x004fda0003f44270 */
[----:B------:R3:W-:Y:S04]  /*0430*/  @P2 STG.E desc[UR8][R2.64], R0 ;  /* 0x0000000002002986 */ /* 0x0007e8000c101908 */
[----:B------:R3:W-:Y:S02]  /*0440*/  @P2 STG.E desc[UR8][R2.64+0x4], R5 ;  /* 0x0000040502002986 */ /* 0x0007e4000c101908 */
.L_x_8:
[----:B------:R-:W-:Y:S05]  /*0450*/  BSYNC.RECONVERGENT B0 ;  /* 0x0000000000007941 */ /* 0x000fea0003800200 */
.L_x_7:
[----:B------:R-:W-:Y:S01]  /*0460*/  BAR.SYNC.DEFER_BLOCKING 0x0 ;  /* 0x0000000000007b1d */ /* 0x000fe20000010000 */
[----:B------:R-:W-:-:S05]  /*0470*/  UIADD3 UR4, UPT, UPT, UR4, 0x4, URZ ;  /* 0x0000000404047890 */ /* 0x000fca000fffe0ff */
[----:B------:R-:W-:Y:S07]  /*0480*/  BRA.U UP0, `(.L_x_9) ;  /* 0xfffffffd00587547 */ /* 0x000fee000b83ffff */
.L_x_0:
[----:B------:R-:W-:-:S04]  /*0490*/  ISETP.NE.U32.AND P2, PT, RZ, UR10, PT ;  /* 0x0000000aff007c0c */ /* 0x000fc8000bf45070 */
[----:B------:R-:W-:-:S13]  /*04a0*/  ISETP.NE.AND.EX P2, PT, RZ, UR5, PT, P2 ;  /* 0x00000005ff007c0c */ /* 0x000fda000bf45320 */
[----:B------:R-:W-:Y:S05]  /*04b0*/  @!P2 EXIT ;  /* 0x000000000000a94d */ /* 0x000fea0003800000 */
.L_x_13:
[----:B------:R-:W-:Y:S01]  /*04c0*/  ULOP3.LUT UR6, UR4, 0x1, URZ, 0xc0, !UPT ;  /* 0x0000000104067892 */ /* 0x000fe2000f8ec0ff */
[----:B------:R-:W-:Y:S01]  /*04d0*/  BSSY.RECONVERGENT B0, `(.L_x_10) ;  /* 0x0000015000007945 */ /* 0x000fe20003800200 */
[----:B------:R-:W-:Y:S02]  /*04e0*/  UIADD3 UR10, UP0, UPT, UR10, -0x1, URZ ;  /* 0xffffffff0a0a7890 */ /* 0x000fe4000ff1e0ff */
[----:B------:R-:W-:Y:S02]  /*04f0*/  UISETP.NE.U32.AND UP1, UPT, UR6, 0x1, UPT ;  /* 0x000000010600788c */ /* 0x000fe4000bf25070 */
[----:B------:R-:W-:Y:S02]  /*0500*/  UIADD3.X UR5, UPT, UPT, UR5, -0x1, URZ, UP0, !UPT ;  /* 0xffffffff05057890 */ /* 0x000fe400087fe4ff */
[----:B------:R-:W-:-:S04]  /*0510*/  UISETP.NE.U32.AND UP0, UPT, UR10, URZ, UPT ;  /* 0x000000ff0a00728c */ /* 0x000fc8000bf05070 */
[----:B------:R-:W-:Y:S01]  /*0520*/  UISETP.NE.AND.EX UP0, UPT, UR5, URZ, UPT, UP0 ;  /* 0x000000ff0500728c */ /* 0x000fe2000bf05300 */
[----:B----4-:R-:W-:Y:S10]  /*0530*/  BRA.U UP1, `(.L_x_11) ;  /* 0x0000000101207547 */ /* 0x010ff4000b800000 */
[----:B------:R-:W-:Y:S05]  /*0540*/  @!P1 BRA `(.L_x_12) ;  /* 0x0000000000349947 */ /* 0x000fea0003800000 */
[----:B0123--:R-:W2:Y:S04]  /*0550*/  LDG.E R5, desc[UR8][R2.64] ;  /* 0x0000000802057981 */ /* 0x00fea8000c1e1900 */
[----:B------:R-:W2:Y:S02]  /*0560*/  LDG.E R0, desc[UR8][R2.64+0x4] ;  /* 0x0000040802007981 */ /* 0x000ea4000c1e1900 */
[----:B--2---:R-:W-:-:S13]  /*0570*/  ISETP.GT.AND P2, PT, R5, R0, PT ;  /* 0x000000000500720c */ /* 0x004fda0003f44270 */
[----:B------:R-:W-:Y:S05]  /*0580*/  @!P2 BRA `(.L_x_12) ;  /* 0x000000000024a947 */ /* 0x000fea0003800000 */
[----:B------:R4:W-:Y:S04]  /*0590*/  STG.E desc[UR8][R2.64], R0 ;  /* 0x0000000002007986 */ /* 0x0009e8000c101908 */
[----:B------:R4:W-:Y:S01]  /*05a0*/  STG.E desc[UR8][R2.64+0x4], R5 ;  /* 0x0000040502007986 */ /* 0x0009e2000c101908 */
[----:B------:R-:W-:Y:S05]  /*05b0*/  BRA `(.L_x_12) ;  /* 0x0000000000187947 */ /* 0x000fea0003800000 */
.L_x_11:
[----:B------:R-:W-:Y:S05]  /*05c0*/  @!P0 BRA `(.L_x_12) ;  /* 0x0000000000148947 */ /* 0x000fea0003800000 */
[----:B0123--:R-:W2:Y:S04]  /*05d0*/  LDG.E R5, desc[UR8][R2.64] ;  /* 0x0000000802057981 */ /* 0x00fea8000c1e1900 */
[----:B------:R-:W2:Y:S02]  /*05e0*/  LDG.E R0, desc[UR8][R2.64+0x4] ;  /* 0x0000040802007981 */ /* 0x000ea4000c1e1900 */
[----:B--2---:R-:W-:-:S13]  /*05f0*/  ISETP.GT.AND P2, PT, R5, R0, PT ;  /* 0x000000000500720c */ /* 0x004fda0003f44270 */
[----:B------:R0:W-:Y:S04]  /*0600*/  @P2 STG.E desc[UR8][R2.64], R0 ;  /* 0x0000000002002986 */ /* 0x0001e8000c101908 */
[----:B------:R0:W-:Y:S02]  /*0610*/  @P2 STG.E desc[UR8][R2.64+0x4], R5 ;  /* 0x0000040502002986 */ /* 0x0001e4000c101908 */
.L_x_12:
[----:B------:R-:W-:Y:S05]  /*0620*/  BSYNC.RECONVERGENT B0 ;  /* 0x0000000000007941 */ /* 0x000fea0003800200 */
.L_x_10:
[----:B------:R-:W-:Y:S01]  /*0630*/  BAR.SYNC.DEFER_BLOCKING 0x0 ;  /* 0x0000000000007b1d */ /* 0x000fe20000010000 */
[----:B------:R-:W-:-:S05]  /*0640*/  UIADD3 UR4, UPT, UPT, UR4, 0x1, URZ ;  /* 0x0000000104047890 */ /* 0x000fca000fffe0ff */
[----:B------:R-:W-:Y:S07]  /*0650*/  BRA.U UP0, `(.L_x_13) ;  /* 0xfffffffd00987547 */ /* 0x000fee000b83ffff */
[----:B------:R-:W-:Y:S05]  /*0660*/  EXIT ;  /* 0x000000000000794d */ /* 0x000fea0003800000 */
.L_x_14:
[----:B------:R-:W-:-:S00]  /*0670*/  BRA `(.L_x_14) ;  /* 0xfffffffc00fc7947 */ /* 0x000fc0000383ffff */
[----:B------:R-:W-:-:S00]  /*0680*/  NOP ;  /* 0x0000000000007918 */ /* 0x000fc00000000000 */
[----:B------:R-:W-:-:S00]  /*0690*/  NOP ;  /* 0x0000000000007918 */ /* 0x000fc00000000000 */
[----:B------:R-:W-:-:S00]  /*06a0*/  NOP ;  /* 0x0000000000007918 */ /* 0x000fc00000000000 */
[----:B------:R-:W-:-:S00]  /*06b0*/  NOP ;  /* 0x0000000000007918 */ /* 0x000fc00000000000 */
[----:B------:R-:W-:-:S00]  /*06c0*/  NOP ;  /* 0x0000000000007918 */ /* 0x000fc00000000000 */
[----:B------:R-:W-:-:S00]  /*06d0*/  NOP ;  /* 0x0000000000007918 */ /* 0x000fc00000000000 */
[----:B------:R-:W-:-:S00]  /*06e0*/  NOP ;  /* 0x0000000000007918 */ /* 0x000fc00000000000 */
[----:B------:R-:W-:-:S00]  /*06f0*/  NOP ;  /* 0x0000000000007918 */ /* 0x000fc00000000000 */
.L_x_15:


//--------------------- .nv.shared.reserved.0     --------------------------
	.section	.nv.shared.reserved.0,"aw",@nobits
	.weak		__nv_reservedSMEM_offset_0_alias
	.size		__nv_reservedSMEM_offset_0_alias, 0, 64
	.other		__nv_reservedSMEM_offset_0_alias,@"STO_CUDA_RESERVED_SHARED STV_DEFAULT"
__nv_reservedSMEM_offset_0_alias:
	.zero		0
	.zero		64


//--------------------- .nv.constant0._Z24oddEvenTranspositionSortPim --------------------------
	.section	.nv.constant0._Z24oddEvenTranspositionSortPim,"a",@progbits
	.sectionflags	@""
	.align	4
.nv.constant0._Z24oddEvenTranspositionSortPim:
	.zero		912


//--------------------- SYMBOLS --------------------------

	.type		.nv.reservedSmem.offset0,@object
	.size		.nv.reservedSmem.offset0,0x4
